	.headerflags	@"EF_CUDA_TEXMODE_UNIFIED EF_CUDA_64BIT_ADDRESS EF_CUDA_ACCELERATORS EF_CUDA_SM90 EF_CUDA_VIRTUAL_SM(EF_CUDA_SM90)"
	.elftype	@"ET_EXEC"


//--------------------- .nv.info                  --------------------------
	.section	.nv.info,"",@"SHT_CUDA_INFO"
	.align	4


	//----- nvinfo : EIATTR_REGCOUNT
	.align		4
        /*0000*/ 	.byte	0x04, 0x2f
        /*0002*/ 	.short	(.L_3 - .L_2)
	.align		4
.L_2:
        /*0004*/ 	.word	index@(triton_poi_fused__native_batch_norm_legit_no_training_8)
        /*0008*/ 	.word	0x00000020


	//----- nvinfo : EIATTR_MIN_STACK_SIZE
	.align		4
.L_3:
        /*000c*/ 	.byte	0x04, 0x12
        /*000e*/ 	.short	(.L_5 - .L_4)
	.align		4
.L_4:
        /*0010*/ 	.word	index@(triton_poi_fused__native_batch_norm_legit_no_training_8)
        /*0014*/ 	.word	0x00000000


	//----- nvinfo : EIATTR_FRAME_SIZE
	.align		4
.L_5:
        /*0018*/ 	.byte	0x04, 0x11
        /*001a*/ 	.short	(.L_7 - .L_6)
	.align		4
.L_6:
        /*001c*/ 	.word	index@(triton_poi_fused__native_batch_norm_legit_no_training_8)
        /*0020*/ 	.word	0x00000000


	//----- nvinfo : EIATTR_MIN_STACK_SIZE
	.align		4
.L_7:
        /*0024*/ 	.byte	0x04, 0x12
        /*0026*/ 	.short	(.L_9 - .L_8)
	.align		4
.L_8:
        /*0028*/ 	.word	index@(triton_poi_fused__native_batch_norm_legit_no_training_8)
        /*002c*/ 	.word	0x00000000
.L_9:


//--------------------- .nv.info.triton_poi_fused__native_batch_norm_legit_no_training_8 --------------------------
	.section	.nv.info.triton_poi_fused__native_batch_norm_legit_no_training_8,"",@"SHT_CUDA_INFO"
	.sectionflags	@""
	.align	4


	//----- nvinfo : EIATTR_CUDA_API_VERSION
	.align		4
        /*0000*/ 	.byte	0x04, 0x37
        /*0002*/ 	.short	(.L_11 - .L_10)
.L_10:
        /*0004*/ 	.word	0x0000007c


	//----- nvinfo : EIATTR_KPARAM_INFO
	.align		4
.L_11:
        /*0008*/ 	.byte	0x04, 0x17
        /*000a*/ 	.short	(.L_13 - .L_12)
.L_12:
        /*000c*/ 	.word	0x00000000
        /*0010*/ 	.short	0x0007
        /*0012*/ 	.short	0x0034
        /*0014*/ 	.byte	0x00, 0xf0, 0x11, 0x00


	//----- nvinfo : EIATTR_KPARAM_INFO
	.align		4
.L_13:
        /*0018*/ 	.byte	0x04, 0x17
        /*001a*/ 	.short	(.L_15 - .L_14)
.L_14:
        /*001c*/ 	.word	0x00000000
        /*0020*/ 	.short	0x0006
        /*0022*/ 	.short	0x0030
        /*0024*/ 	.byte	0x00, 0xf0, 0x11, 0x00


	//----- nvinfo : EIATTR_KPARAM_INFO
	.align		4
.L_15:
        /*0028*/ 	.byte	0x04, 0x17
        /*002a*/ 	.short	(.L_17 - .L_16)
.L_16:
        /*002c*/ 	.word	0x00000000
        /*0030*/ 	.short	0x0005
        /*0032*/ 	.short	0x0028
        /*0034*/ 	.byte	0x00, 0xf4, 0x21, 0x00


	//----- nvinfo : EIATTR_KPARAM_INFO
	.align		4
.L_17:
        /*0038*/ 	.byte	0x04, 0x17
        /*003a*/ 	.short	(.L_19 - .L_18)
.L_18:
        /*003c*/ 	.word	0x00000000
        /*0040*/ 	.short	0x0004
        /*0042*/ 	.short	0x0020
        /*0044*/ 	.byte	0x00, 0xf4, 0x21, 0x00


	//----- nvinfo : EIATTR_KPARAM_INFO
	.align		4
.L_19:
        /*0048*/ 	.byte	0x04, 0x17
        /*004a*/ 	.short	(.L_21 - .L_20)
.L_20:
        /*004c*/ 	.word	0x00000000
        /*0050*/ 	.short	0x0003
        /*0052*/ 	.short	0x0018
        /*0054*/ 	.byte	0x00, 0xf4, 0x21, 0x00


	//----- nvinfo : EIATTR_KPARAM_INFO
	.align		4
.L_21:
        /*0058*/ 	.byte	0x04, 0x17
        /*005a*/ 	.short	(.L_23 - .L_22)
.L_22:
        /*005c*/ 	.word	0x00000000
        /*0060*/ 	.short	0x0002
        /*0062*/ 	.short	0x0010
        /*0064*/ 	.byte	0x00, 0xf4, 0x21, 0x00


	//----- nvinfo : EIATTR_KPARAM_INFO
	.align		4
.L_23:
        /*0068*/ 	.byte	0x04, 0x17
        /*006a*/ 	.short	(.L_25 - .L_24)
.L_24:
        /*006c*/ 	.word	0x00000000
        /*0070*/ 	.short	0x0001
        /*0072*/ 	.short	0x0008
        /*0074*/ 	.byte	0x00, 0xf4, 0x21, 0x00


	//----- nvinfo : EIATTR_KPARAM_INFO
	.align		4
.L_25:
        /*0078*/ 	.byte	0x04, 0x17
        /*007a*/ 	.short	(.L_27 - .L_26)
.L_26:
        /*007c*/ 	.word	0x00000000
        /*0080*/ 	.short	0x0000
        /*0082*/ 	.short	0x0000
        /*0084*/ 	.byte	0x00, 0xf4, 0x21, 0x00


	//----- nvinfo : EIATTR_SPARSE_MMA_MASK
	.align		4
.L_27:
        /*0088*/ 	.byte	0x03, 0x50
        /*008a*/ 	.short	0x0000


	//----- nvinfo : EIATTR_MAXREG_COUNT
	.align		4
        /*008c*/ 	.byte	0x03, 0x1b
        /*008e*/ 	.short	0x00ff


	//----- nvinfo : EIATTR_EXIT_INSTR_OFFSETS
	.align		4
        /*0090*/ 	.byte	0x04, 0x1c
        /*0092*/ 	.short	(.L_29 - .L_28)


	//   ....[0]....
.L_28:
        /*0094*/ 	.word	0x00000f50


	//   ....[1]....
        /*0098*/ 	.word	0x00000fd0


	//----- nvinfo : EIATTR_REQNTID
	.align		4
.L_29:
        /*009c*/ 	.byte	0x04, 0x10
        /*009e*/ 	.short	(.L_31 - .L_30)
.L_30:
        /*00a0*/ 	.word	0x00000100
        /*00a4*/ 	.word	0x00000001
        /*00a8*/ 	.word	0x00000001


	//----- nvinfo : EIATTR_CBANK_PARAM_SIZE
	.align		4
.L_31:
        /*00ac*/ 	.byte	0x03, 0x19
        /*00ae*/ 	.short	0x0038


	//----- nvinfo : EIATTR_PARAM_CBANK
	.align		4
        /*00b0*/ 	.byte	0x04, 0x0a
        /*00b2*/ 	.short	(.L_33 - .L_32)
	.align		4
.L_32:
        /*00b4*/ 	.word	index@(.nv.constant0.triton_poi_fused__native_batch_norm_legit_no_training_8)
        /*00b8*/ 	.short	0x0210
        /*00ba*/ 	.short	0x0038


	//----- nvinfo : EIATTR_SW_WAR
	.align		4
.L_33:
        /*00bc*/ 	.byte	0x04, 0x36
        /*00be*/ 	.short	(.L_35 - .L_34)
.L_34:
        /*00c0*/ 	.word	0x00000008
.L_35:


//--------------------- .nv.callgraph             --------------------------
	.section	.nv.callgraph,"",@"SHT_CUDA_CALLGRAPH"
	.align	4
	.sectionentsize	8
	.align		4
        /*0000*/ 	.word	0x00000000
	.align		4
        /*0004*/ 	.word	0xffffffff
	.align		4
        /*0008*/ 	.word	0x00000000
	.align		4
        /*000c*/ 	.word	0xfffffffe
	.align		4
        /*0010*/ 	.word	0x00000000
	.align		4
        /*0014*/ 	.word	0xfffffffd
	.align		4
        /*0018*/ 	.word	0x00000000
	.align		4
        /*001c*/ 	.word	0xfffffffc


//--------------------- .nv.constant4             --------------------------
	.section	.nv.constant4,"a",@progbits
	.align	8
	.align		8
.nv.constant4:
        /*0000*/ 	.dword	_$_str
	.align		8
        /*0008*/ 	.dword	_$_str_$_2


//--------------------- .text.triton_poi_fused__native_batch_norm_legit_no_training_8 --------------------------
	.section	.text.triton_poi_fused__native_batch_norm_legit_no_training_8,"ax",@progbits
	.sectionflags	@"SHF_BARRIERS=1"
	.align	128
        .global         triton_poi_fused__native_batch_norm_legit_no_training_8
        .type           triton_poi_fused__native_batch_norm_legit_no_training_8,@function
        .size           triton_poi_fused__native_batch_norm_legit_no_training_8,(.L_x_1 - triton_poi_fused__native_batch_norm_legit_no_training_8)
        .other          triton_poi_fused__native_batch_norm_legit_no_training_8,@"STO_CUDA_ENTRY STV_DEFAULT"
triton_poi_fused__native_batch_norm_legit_no_training_8:
.text.triton_poi_fused__native_batch_norm_legit_no_training_8:
[----:B------:R-:W0:Y:S01]  /*0000*/  LDC R1, c[0x0][0x28] ;  /* 0x00000a00ff017b82 */ /* 0x000e220000000800 */
[----:B------:R-:W1:Y:S07]  /*0010*/  S2R R3, SR_TID.X ;  /* 0x0000000000037919 */ /* 0x000e6e0000002100 */
[----:B------:R-:W2:Y:S01]  /*0020*/  LDC.64 R16, c[0x0][0x210] ;  /* 0x00008400ff107b82 */ /* 0x000ea20000000a00 */
[----:B------:R-:W-:Y:S01]  /*0030*/  ULDC.64 UR6, c[0x0][0x208] ;  /* 0x0000820000067ab9 */ /* 0x000fe20000000a00 */
[----:B------:R-:W-:Y:S01]  /*0040*/  CS2R R8, SRZ ;  /* 0x0000000000087805 */ /* 0x000fe2000001ff00 */
[----:B------:R-:W3:Y:S01]  /*0050*/  S2R R2, SR_CTAID.Y ;  /* 0x0000000000027919 */ /* 0x000ee20000002600 */
[----:B------:R-:W4:Y:S01]  /*0060*/  S2R R7, SR_CTAID.X ;  /* 0x0000000000077919 */ /* 0x000f220000002500 */
[----:B-1----:R-:W-:Y:S01]  /*0070*/  IMAD.SHL.U32 R21, R3, 0x4, RZ ;  /* 0x0000000403157824 */ /* 0x002fe200078e00ff */
[----:B------:R-:W-:-:S04]  /*0080*/  SHF.R.U32.HI R19, RZ, 0x6, R3 ;  /* 0x00000006ff137819 */ /* 0x000fc80000011603 */
[----:B------:R-:W-:Y:S02]  /*0090*/  LOP3.LUT R5, R21, 0xfc, RZ, 0xc0, !PT ;  /* 0x000000fc15057812 */ /* 0x000fe400078ec0ff */
[----:B------:R-:W-:Y:S02]  /*00a0*/  SGXT.U32 R19, R19, 0x2 ;  /* 0x000000021313781a */ /* 0x000fe40000000000 */
[----:B---3--:R-:W-:-:S04]  /*00b0*/  PRMT R5, R5, 0x6540, R2 ;  /* 0x0000654005057816 */ /* 0x008fc80000000002 */
[----:B------:R-:W-:Y:S02]  /*00c0*/  SHF.R.S32.HI R0, RZ, 0x1f, R5 ;  /* 0x0000001fff007819 */ /* 0x000fe40000011405 */
[----:B------:R-:W-:Y:S02]  /*00d0*/  ISETP.GE.AND P0, PT, R5, 0x200, PT ;  /* 0x000002000500780c */ /* 0x000fe40003f06270 */
[----:B------:R-:W-:Y:S02]  /*00e0*/  LEA.HI R4, R0, R5, RZ, 0x7 ;  /* 0x0000000500047211 */ /* 0x000fe400078f38ff */
[----:B----4-:R-:W-:Y:S02]  /*00f0*/  SHF.L.U32 R0, R7, 0x4, RZ ;  /* 0x0000000407007819 */ /* 0x010fe400000006ff */
[C---:B------:R-:W-:Y:S01]  /*0100*/  LOP3.LUT R18, R4.reuse, 0xffffff80, RZ, 0xc0, !PT ;  /* 0xffffff8004127812 */ /* 0x040fe200078ec0ff */
[----:B------:R-:W-:Y:S01]  /*0110*/  IMAD.SHL.U32 R6, R4, 0x40, RZ ;  /* 0x0000004004067824 */ /* 0x000fe200078e00ff */
[----:B------:R-:W-:-:S04]  /*0120*/  LOP3.LUT R19, R0, R19, RZ, 0xfc, !PT ;  /* 0x0000001300137212 */ /* 0x000fc800078efcff */
[----:B------:R-:W-:Y:S02]  /*0130*/  LOP3.LUT R6, R6, 0xffffe000, RZ, 0xc0, !PT ;  /* 0xffffe00006067812 */ /* 0x000fe400078ec0ff */
[C---:B------:R-:W-:Y:S02]  /*0140*/  ISETP.LT.AND P1, PT, R19.reuse, 0x40, !P0 ;  /* 0x000000401300780c */ /* 0x040fe40004721270 */
[----:B------:R-:W-:Y:S02]  /*0150*/  IADD3 R18, R6, R5, -R18 ;  /* 0x0000000506127210 */ /* 0x000fe40007ffe812 */
[----:B------:R-:W-:Y:S02]  /*0160*/  CS2R R4, SRZ ;  /* 0x0000000000047805 */ /* 0x000fe4000001ff00 */
[----:B------:R-:W-:Y:S02]  /*0170*/  CS2R R6, SRZ ;  /* 0x0000000000067805 */ /* 0x000fe4000001ff00 */
[C---:B------:R-:W-:Y:S01]  /*0180*/  LOP3.LUT R11, R19.reuse, 0x4, RZ, 0xfc, !PT ;  /* 0x00000004130b7812 */ /* 0x040fe200078efcff */
[C---:B------:R-:W-:Y:S01]  /*0190*/  IMAD R23, R19.reuse, 0x80, R18 ;  /* 0x0000008013177824 */ /* 0x040fe200078e0212 */
[----:B------:R-:W-:-:S02]  /*01a0*/  LOP3.LUT R13, R19, 0x8, RZ, 0xfc, !PT ;  /* 0x00000008130d7812 */ /* 0x000fc400078efcff */
[----:B------:R-:W-:Y:S01]  /*01b0*/  ISETP.LT.AND P2, PT, R11, 0x40, !P0 ;  /* 0x000000400b00780c */ /* 0x000fe20004741270 */
[--C-:B--2---:R-:W-:Y:S01]  /*01c0*/  IMAD.WIDE R22, R23, 0x4, R16.reuse ;  /* 0x0000000417167825 */ /* 0x104fe200078e0210 */
[----:B------:R-:W-:Y:S02]  /*01d0*/  LEA R25, R11, R18, 0x7 ;  /* 0x000000120b197211 */ /* 0x000fe400078e38ff */
[----:B------:R-:W-:Y:S02]  /*01e0*/  CS2R R10, SRZ ;  /* 0x00000000000a7805 */ /* 0x000fe4000001ff00 */
[----:B------:R1:W2:Y:S01]  /*01f0*/  @P1 LDG.E.EL.128 R4, desc[UR6][R22.64] ;  /* 0x0000000616041981 */ /* 0x0002a2000c2e1d00 */
[----:B------:R-:W-:-:S06]  /*0200*/  IMAD.WIDE R24, R25, 0x4, R16 ;  /* 0x0000000419187825 */ /* 0x000fcc00078e0210 */
[----:B------:R3:W4:Y:S01]  /*0210*/  @P2 LDG.E.EL.128 R8, desc[UR6][R24.64] ;  /* 0x0000000618082981 */ /* 0x000722000c2e1d00 */
[C---:B------:R-:W-:Y:S01]  /*0220*/  ISETP.LT.AND P1, PT, R13.reuse, 0x40, !P0 ;  /* 0x000000400d00780c */ /* 0x040fe20004721270 */
[----:B------:R-:W-:Y:S01]  /*0230*/  IMAD R27, R13, 0x80, R18 ;  /* 0x000000800d1b7824 */ /* 0x000fe200078e0212 */
[----:B------:R-:W-:Y:S02]  /*0240*/  CS2R R12, SRZ ;  /* 0x00000000000c7805 */ /* 0x000fe4000001ff00 */
[----:B------:R-:W-:Y:S01]  /*0250*/  CS2R R14, SRZ ;  /* 0x00000000000e7805 */ /* 0x000fe2000001ff00 */
[----:B------:R-:W-:-:S08]  /*0260*/  IMAD.WIDE R26, R27, 0x4, R16 ;  /* 0x000000041b1a7825 */ /* 0x000fd000078e0210 */
[----:B------:R-:W5:Y:S01]  /*0270*/  @P1 LDG.E.EL.128 R12, desc[UR6][R26.64] ;  /* 0x000000061a0c1981 */ /* 0x000f62000c2e1d00 */
[----:B------:R-:W-:-:S04]  /*0280*/  LOP3.LUT R19, R19, 0xc, RZ, 0xfc, !PT ;  /* 0x0000000c13137812 */ /* 0x000fc800078efcff */
[C---:B------:R-:W-:Y:S02]  /*0290*/  ISETP.LT.AND P0, PT, R19.reuse, 0x40, !P0 ;  /* 0x000000401300780c */ /* 0x040fe40004701270 */
[----:B-1----:R-:W-:Y:S02]  /*02a0*/  LEA R23, R19, R18, 0x7 ;  /* 0x0000001213177211 */ /* 0x002fe400078e38ff */
[----:B------:R-:W-:-:S03]  /*02b0*/  CS2R R18, SRZ ;  /* 0x0000000000127805 */ /* 0x000fc6000001ff00 */
[----:B---3--:R-:W-:Y:S01]  /*02c0*/  IMAD.WIDE R24, R23, 0x4, R16 ;  /* 0x0000000417187825 */ /* 0x008fe200078e0210 */
[----:B------:R-:W-:-:S06]  /*02d0*/  CS2R R16, SRZ ;  /* 0x0000000000107805 */ /* 0x000fcc000001ff00 */
[----:B------:R1:W3:Y:S01]  /*02e0*/  @P0 LDG.E.EL.128 R16, desc[UR6][R24.64] ;  /* 0x0000000618100981 */ /* 0x0002e2000c2e1d00 */
[----:B------:R-:W1:Y:S01]  /*02f0*/  S2UR UR5, SR_CgaCtaId ;  /* 0x00000000000579c3 */ /* 0x000e620000008800 */
[----:B------:R-:W-:Y:S01]  /*0300*/  SHF.R.U32.HI R20, RZ, 0x2, R3 ;  /* 0x00000002ff147819 */ /* 0x000fe20000011603 */
[----:B------:R-:W-:-:S03]  /*0310*/  UMOV UR4, 0x400 ;  /* 0x0000040000047882 */ /* 0x000fc60000000000 */
[----:B------:R-:W-:Y:S02]  /*0320*/  LOP3.LUT R22, R20, 0x30, RZ, 0xc0, !PT ;  /* 0x0000003014167812 */ /* 0x000fe400078ec0ff */
[----:B------:R-:W-:Y:S01]  /*0330*/  LOP3.LUT R20, R21, 0x3fc, RZ, 0xc0, !PT ;  /* 0x000003fc15147812 */ /* 0x000fe200078ec0ff */
[----:B01----:R-:W-:-:S06]  /*0340*/  UPRMT UR4, UR5, 0x654, UR4 ;  /* 0x0000065405047896 */ /* 0x003fcc0008000004 */
[----:B------:R-:W-:-:S05]  /*0350*/  VIADD R23, R22, UR4 ;  /* 0x0000000416177c36 */ /* 0x000fca0008000000 */
[----:B------:R-:W-:Y:S02]  /*0360*/  LEA R20, R20, R23, 0x2 ;  /* 0x0000001714147211 */ /* 0x000fe400078e10ff */
[----:B------:R-:W-:-:S04]  /*0370*/  LOP3.LUT R22, R3, 0xff, RZ, 0xc0, !PT ;  /* 0x000000ff03167812 */ /* 0x000fc800078ec0ff */
[----:B------:R-:W-:Y:S02]  /*0380*/  LEA R22, R22, UR4, 0x2 ;  /* 0x0000000416167c11 */ /* 0x000fe4000f8e10ff */
[----:B------:R-:W-:-:S04]  /*0390*/  SHF.R.S32.HI R29, RZ, 0x17, R2 ;  /* 0x00000017ff1d7819 */ /* 0x000fc80000011402 */
[----:B------:R-:W-:Y:S01]  /*03a0*/  SGXT R29, R29, 0x1 ;  /* 0x000000011d1d781a */ /* 0x000fe20000000200 */
[----:B--2---:R0:W-:Y:S01]  /*03b0*/  STS.128 [R20], R4 ;  /* 0x0000000414007388 */ /* 0x0041e20000000c00 */
[----:B------:R-:W-:Y:S08]  /*03c0*/  BAR.SYNC.DEFER_BLOCKING 0x0 ;  /* 0x0000000000007b1d */ /* 0x000ff00000010000 */
[----:B0-----:R-:W0:Y:S01]  /*03d0*/  LDC.64 R6, c[0x0][0x220] ;  /* 0x00008800ff067b82 */ /* 0x001e220000000a00 */
[----:B------:R-:W-:Y:S04]  /*03e0*/  LDS R23, [R22] ;  /* 0x0000000016177984 */ /* 0x000fe80000000800 */
[----:B------:R-:W-:Y:S04]  /*03f0*/  LDS R24, [R22+0x410] ;  /* 0x0004100016187984 */ /* 0x000fe80000000800 */
[----:B------:R-:W-:Y:S04]  /*0400*/  LDS R25, [R22+0x820] ;  /* 0x0008200016197984 */ /* 0x000fe80000000800 */
[----:B------:R-:W-:Y:S01]  /*0410*/  LDS R26, [R22+0xc30] ;  /* 0x000c3000161a7984 */ /* 0x000fe20000000800 */
[----:B------:R-:W-:Y:S06]  /*0420*/  BAR.SYNC.DEFER_BLOCKING 0x0 ;  /* 0x0000000000007b1d */ /* 0x000fec0000010000 */
[----:B----4-:R-:W-:Y:S02]  /*0430*/  STS.128 [R20], R8 ;  /* 0x0000000814007388 */ /* 0x010fe40000000c00 */
[----:B------:R-:W-:Y:S06]  /*0440*/  BAR.SYNC.DEFER_BLOCKING 0x0 ;  /* 0x0000000000007b1d */ /* 0x000fec0000010000 */
[----:B------:R-:W-:Y:S04]  /*0450*/  LDS R28, [R22] ;  /* 0x00000000161c7984 */ /* 0x000fe80000000800 */
[----:B------:R-:W-:Y:S04]  /*0460*/  LDS R27, [R22+0x410] ;  /* 0x00041000161b7984 */ /* 0x000fe80000000800 */
[----:B------:R-:W-:Y:S04]  /*0470*/  LDS R4, [R22+0x820] ;  /* 0x0008200016047984 */ /* 0x000fe80000000800 */
[----:B------:R-:W-:Y:S01]  /*0480*/  LDS R5, [R22+0xc30] ;  /* 0x000c300016057984 */ /* 0x000fe20000000800 */
[----:B------:R-:W-:Y:S06]  /*0490*/  BAR.SYNC.DEFER_BLOCKING 0x0 ;  /* 0x0000000000007b1d */ /* 0x000fec0000010000 */
[----:B-----5:R1:W-:Y:S02]  /*04a0*/  STS.128 [R20], R12 ;  /* 0x0000000c14007388 */ /* 0x0203e40000000c00 */
[----:B------:R-:W-:Y:S01]  /*04b0*/  BAR.SYNC.DEFER_BLOCKING 0x0 ;  /* 0x0000000000007b1d */ /* 0x000fe20000010000 */
[----:B-1----:R-:W-:-:S04]  /*04c0*/  PRMT R13, R3, 0x6540, R2 ;  /* 0x00006540030d7816 */ /* 0x002fc80000000002 */
[----:B------:R-:W-:-:S04]  /*04d0*/  LEA.HI R29, R29, R13, RZ, 0x7 ;  /* 0x0000000d1d1d7211 */ /* 0x000fc800078f38ff */
[----:B------:R-:W-:Y:S02]  /*04e0*/  LOP3.LUT R8, R29, 0xffffff80, RZ, 0xc0, !PT ;  /* 0xffffff801d087812 */ /* 0x000fe400078ec0ff */
[----:B------:R-:W-:Y:S04]  /*04f0*/  LDS R29, [R22] ;  /* 0x00000000161d7984 */ /* 0x000fe80000000800 */
[----:B------:R-:W-:Y:S04]  /*0500*/  LDS R10, [R22+0x410] ;  /* 0x00041000160a7984 */ /* 0x000fe80000000800 */
[----:B------:R-:W-:Y:S04]  /*0510*/  LDS R12, [R22+0x820] ;  /* 0x00082000160c7984 */ /* 0x000fe80000000800 */
[----:B------:R-:W1:Y:S01]  /*0520*/  LDS R11, [R22+0xc30] ;  /* 0x000c3000160b7984 */ /* 0x000e620000000800 */
[----:B------:R-:W-:Y:S01]  /*0530*/  BAR.SYNC.DEFER_BLOCKING 0x0 ;  /* 0x0000000000007b1d */ /* 0x000fe20000010000 */
[C---:B------:R-:W-:Y:S01]  /*0540*/  ISETP.GE.AND P0, PT, R13.reuse, 0x200, PT ;  /* 0x000002000d00780c */ /* 0x040fe20003f06270 */
[----:B------:R-:W-:Y:S01]  /*0550*/  IMAD.IADD R13, R13, 0x1, -R8 ;  /* 0x000000010d0d7824 */ /* 0x000fe200078e0a08 */
[----:B------:R-:W-:-:S03]  /*0560*/  CS2R R14, SRZ ;  /* 0x00000000000e7805 */ /* 0x000fc6000001ff00 */
[----:B---3--:R2:W-:Y:S02]  /*0570*/  STS.128 [R20], R16 ;  /* 0x0000001014007388 */ /* 0x0085e40000000c00 */
[----:B------:R-:W-:Y:S01]  /*0580*/  BAR.SYNC.DEFER_BLOCKING 0x0 ;  /* 0x0000000000007b1d */ /* 0x000fe20000010000 */
[----:B0-----:R-:W-:-:S07]  /*0590*/  IMAD.WIDE R8, R13, 0x4, R6 ;  /* 0x000000040d087825 */ /* 0x001fce00078e0206 */
[----:B------:R-:W0:Y:S01]  /*05a0*/  LDC.64 R6, c[0x0][0x218] ;  /* 0x00008600ff067b82 */ /* 0x000e220000000a00 */
[----:B------:R3:W4:Y:S01]  /*05b0*/  @!P0 LDG.E.EL R14, desc[UR6][R8.64] ;  /* 0x00000006080e8981 */ /* 0x000722000c2e1900 */
[----:B--2---:R-:W-:-:S03]  /*05c0*/  HFMA2.MMA R16, -RZ, RZ, 0, 0 ;  /* 0x00000000ff107435 */ /* 0x004fc600000001ff */
[----:B------:R-:W2:Y:S01]  /*05d0*/  LDS R20, [R22] ;  /* 0x0000000016147984 */ /* 0x000ea20000000800 */
[----:B0-----:R-:W-:-:S03]  /*05e0*/  IMAD.WIDE R6, R13, 0x4, R6 ;  /* 0x000000040d067825 */ /* 0x001fc600078e0206 */
[----:B------:R-:W0:Y:S01]  /*05f0*/  LDS R18, [R22+0x410] ;  /* 0x0004100016127984 */ /* 0x000e220000000800 */
[----:B---3--:R-:W3:Y:S03]  /*0600*/  LDC.64 R8, c[0x0][0x230] ;  /* 0x00008c00ff087b82 */ /* 0x008ee60000000a00 */
[----:B------:R5:W1:Y:S04]  /*0610*/  @!P0 LDG.E.EL R15, desc[UR6][R6.64] ;  /* 0x00000006060f8981 */ /* 0x000a68000c2e1900 */
[----:B------:R-:W-:Y:S01]  /*0620*/  LDS R17, [R22+0xc30] ;  /* 0x000c300016117984 */ /* 0x000fe20000000800 */
[----:B-----5:R-:W5:Y:S01]  /*0630*/  LDC.64 R6, c[0x0][0x228] ;  /* 0x00008a00ff067b82 */ /* 0x020f620000000a00 */
[----:B---3--:R-:W-:-:S04]  /*0640*/  IMAD.WIDE R8, R13, 0x4, R8 ;  /* 0x000000040d087825 */ /* 0x008fc800078e0208 */
[----:B-----5:R-:W-:-:S04]  /*0650*/  IMAD.WIDE R6, R13, 0x4, R6 ;  /* 0x000000040d067825 */ /* 0x020fc800078e0206 */
[----:B------:R-:W-:Y:S01]  /*0660*/  IMAD.MOV.U32 R13, RZ, RZ, RZ ;  /* 0x000000ffff0d7224 */ /* 0x000fe200078e00ff */
[----:B------:R3:W5:Y:S05]  /*0670*/  @!P0 LDG.E.EL R16, desc[UR6][R6.64] ;  /* 0x0000000606108981 */ /* 0x00076a000c2e1900 */
[----:B------:R0:W5:Y:S01]  /*0680*/  @!P0 LDG.E.EL R13, desc[UR6][R8.64] ;  /* 0x00000006080d8981 */ /* 0x000162000c2e1900 */
[----:B---3--:R-:W3:Y:S01]  /*0690*/  S2R R7, SR_TID.X ;  /* 0x0000000000077919 */ /* 0x008ee20000002100 */
[----:B------:R-:W2:Y:S01]  /*06a0*/  S2UR UR4, SR_CgaCtaId ;  /* 0x00000000000479c3 */ /* 0x000ea20000008800 */
[----:B0-----:R-:W-:Y:S01]  /*06b0*/  MOV R9, 0x3e800000 ;  /* 0x3e80000000097802 */ /* 0x001fe20000000f00 */
[----:B------:R-:W-:-:S02]  /*06c0*/  UMOV UR5, 0x400 ;  /* 0x0000040000057882 */ /* 0x000fc40000000000 */
[----:B--2---:R-:W-:Y:S01]  /*06d0*/  UPRMT UR4, UR4, 0x654, UR5 ;  /* 0x0000065404047896 */ /* 0x004fe20008000005 */
[----:B---3--:R-:W-:-:S05]  /*06e0*/  IMAD.SHL.U32 R8, R7, 0x10, RZ ;  /* 0x0000001007087824 */ /* 0x008fca00078e00ff */
[----:B------:R-:W-:Y:S02]  /*06f0*/  LOP3.LUT R8, R8, 0xff0, RZ, 0xc0, !PT ;  /* 0x00000ff008087812 */ /* 0x000fe400078ec0ff */
[----:B------:R-:W-:-:S04]  /*0700*/  SHF.R.U32.HI R3, RZ, 0x2, R3 ;  /* 0x00000002ff037819 */ /* 0x000fc80000011603 */
[----:B------:R-:W-:Y:S02]  /*0710*/  SGXT.U32 R3, R3, 0x6 ;  /* 0x000000060303781a */ /* 0x000fe40000000000 */
[----:B------:R-:W-:Y:S01]  /*0720*/  LOP3.LUT R0, R0, 0xc, R21, 0xf8, !PT ;  /* 0x0000000c00007812 */ /* 0x000fe200078ef815 */
[----:B----4-:R-:W-:Y:S02]  /*0730*/  FADD R19, R14, 9.9999997473787516356e-06 ;  /* 0x3727c5ac0e137421 */ /* 0x010fe40000000000 */
[----:B------:R-:W0:Y:S04]  /*0740*/  LDS R14, [R22+0x820] ;  /* 0x00082000160e7984 */ /* 0x000e280000000800 */
[----:B------:R-:W2:Y:S02]  /*0750*/  MUFU.SQRT R19, R19 ;  /* 0x0000001300137308 */ /* 0x000ea40000002000 */
[----:B--2---:R-:W-:-:S02]  /*0760*/  FSETP.GT.AND P0, PT, R19, 8.50705917302346158658e+37, PT ;  /* 0x7e8000001300780b */ /* 0x004fc40003f04000 */
[----:B------:R-:W-:-:S11]  /*0770*/  FSETP.GEU.AND P1, PT, R19, 1.175494350822287508e-38, PT ;  /* 0x008000001300780b */ /* 0x000fd60003f2e000 */
[----:B------:R-:W-:-:S04]  /*0780*/  @P0 FMUL R19, R19, 0.25 ;  /* 0x3e80000013130820 */ /* 0x000fc80000400000 */
[----:B------:R-:W-:-:S04]  /*0790*/  @!P1 FMUL R19, R19, 16777216 ;  /* 0x4b80000013139820 */ /* 0x000fc80000400000 */
[----:B------:R2:W3:Y:S01]  /*07a0*/  MUFU.RCP R6, R19 ;  /* 0x0000001300067308 */ /* 0x0004e20000001000 */
[----:B------:R-:W-:-:S05]  /*07b0*/  FSEL R9, R9, 1, P0 ;  /* 0x3f80000009097808 */ /* 0x000fca0000000000 */
[----:B------:R-:W-:Y:S01]  /*07c0*/  @!P1 FMUL R9, R9, 16777216 ;  /* 0x4b80000009099820 */ /* 0x000fe20000400000 */
[--C-:B-1----:R-:W-:Y:S01]  /*07d0*/  FADD R11, R11, -R15.reuse ;  /* 0x8000000f0b0b7221 */ /* 0x102fe20000000000 */
[--C-:B------:R-:W-:Y:S01]  /*07e0*/  FADD R29, R29, -R15.reuse ;  /* 0x8000000f1d1d7221 */ /* 0x100fe20000000000 */
[--C-:B--2---:R-:W-:Y:S01]  /*07f0*/  FADD R19, R10, -R15.reuse ;  /* 0x8000000f0a137221 */ /* 0x104fe20000000000 */
[--C-:B------:R-:W-:Y:S01]  /*0800*/  FADD R5, R5, -R15.reuse ;  /* 0x8000000f05057221 */ /* 0x100fe20000000000 */
[--C-:B------:R-:W-:Y:S01]  /*0810*/  FADD R4, R4, -R15.reuse ;  /* 0x8000000f04047221 */ /* 0x100fe20000000000 */
[--C-:B------:R-:W-:Y:S01]  /*0820*/  FADD R27, R27, -R15.reuse ;  /* 0x8000000f1b1b7221 */ /* 0x100fe20000000000 */
[--C-:B------:R-:W-:Y:S01]  /*0830*/  FADD R28, R28, -R15.reuse ;  /* 0x8000000f1c1c7221 */ /* 0x100fe20000000000 */
[--C-:B------:R-:W-:Y:S01]  /*0840*/  FADD R26, R26, -R15.reuse ;  /* 0x8000000f1a1a7221 */ /* 0x100fe20000000000 */
[----:B---3--:R-:W-:Y:S01]  /*0850*/  FMUL R6, R6, R9 ;  /* 0x0000000906067220 */ /* 0x008fe20000400000 */
[--C-:B------:R-:W-:Y:S01]  /*0860*/  FADD R9, R12, -R15.reuse ;  /* 0x8000000f0c097221 */ /* 0x100fe20000000000 */
[--C-:B------:R-:W-:Y:S01]  /*0870*/  FADD R25, R25, -R15.reuse ;  /* 0x8000000f19197221 */ /* 0x100fe20000000000 */
[--C-:B------:R-:W-:Y:S01]  /*0880*/  FADD R24, R24, -R15.reuse ;  /* 0x8000000f18187221 */ /* 0x100fe20000000000 */
[--C-:B------:R-:W-:Y:S01]  /*0890*/  FADD R23, R23, -R15.reuse ;  /* 0x8000000f17177221 */ /* 0x100fe20000000000 */
[--C-:B------:R-:W-:Y:S01]  /*08a0*/  FADD R20, R20, -R15.reuse ;  /* 0x8000000f14147221 */ /* 0x100fe20000000000 */
[--C-:B------:R-:W-:Y:S01]  /*08b0*/  FADD R18, R18, -R15.reuse ;  /* 0x8000000f12127221 */ /* 0x100fe20000000000 */
[--C-:B0-----:R-:W-:Y:S01]  /*08c0*/  FADD R14, R14, -R15.reuse ;  /* 0x8000000f0e0e7221 */ /* 0x101fe20000000000 */
[----:B------:R-:W-:Y:S01]  /*08d0*/  FADD R17, R17, -R15 ;  /* 0x8000000f11117221 */ /* 0x000fe20000000000 */
[-C--:B------:R-:W-:Y:S01]  /*08e0*/  FMUL R10, R23, R6.reuse ;  /* 0x00000006170a7220 */ /* 0x080fe20000400000 */
        /* <DEDUP_REMOVED lines=14> */
[----:B------:R-:W-:Y:S01]  /*09d0*/  LEA.HI R15, R8, UR4, RZ, 0x1e ;  /* 0x00000004080f7c11 */ /* 0x000fe2000f8ff0ff */
[----:B------:R-:W-:Y:S01]  /*09e0*/  FMUL R6, R17, R6 ;  /* 0x0000000611067220 */ /* 0x000fe20000400000 */
[-CC-:B-----5:R-:W-:Y:S01]  /*09f0*/  FFMA R17, R20, R16.reuse, R13.reuse ;  /* 0x0000001014117223 */ /* 0x1a0fe2000000000d */
[-CC-:B------:R-:W-:Y:S01]  /*0a00*/  FFMA R10, R10, R16.reuse, R13.reuse ;  /* 0x000000100a0a7223 */ /* 0x180fe2000000000d */
[----:B------:R-:W-:Y:S01]  /*0a10*/  LEA R15, R8, R15, 0x2 ;  /* 0x0000000f080f7211 */ /* 0x000fe200078e10ff */
[----:B------:R-:W-:Y:S01]  /*0a20*/  BAR.SYNC.DEFER_BLOCKING 0x0 ;  /* 0x0000000000007b1d */ /* 0x000fe20000010000 */
[-CC-:B------:R-:W-:Y:S01]  /*0a30*/  FFMA R24, R24, R16.reuse, R13.reuse ;  /* 0x0000001018187223 */ /* 0x180fe2000000000d */
        /* <DEDUP_REMOVED lines=12> */
[----:B------:R-:W-:Y:S01]  /*0b00*/  FFMA R20, R6, R16, R13 ;  /* 0x0000001006147223 */ /* 0x000fe2000000000d */
[----:B------:R-:W-:-:S05]  /*0b10*/  IMAD.SHL.U32 R16, R7, 0x4, RZ ;  /* 0x0000000407107824 */ /* 0x000fca00078e00ff */
[----:B------:R-:W-:Y:S01]  /*0b20*/  LOP3.LUT R16, R16, 0x3fc, RZ, 0xc0, !PT ;  /* 0x000003fc10107812 */ /* 0x000fe200078ec0ff */
[----:B------:R0:W-:Y:S03]  /*0b30*/  STS [R15], R10 ;  /* 0x0000000a0f007388 */ /* 0x0001e60000000800 */
[C---:B------:R-:W-:Y:S01]  /*0b40*/  LOP3.LUT R6, R16.reuse, 0x400, RZ, 0xfc, !PT ;  /* 0x0000040010067812 */ /* 0x040fe200078efcff */
[----:B------:R-:W-:Y:S04]  /*0b50*/  STS [R15+0x4], R24 ;  /* 0x000004180f007388 */ /* 0x000fe80000000800 */
        /* <DEDUP_REMOVED lines=11> */
[----:B------:R1:W-:Y:S04]  /*0c10*/  STS [R15+0x34], R18 ;  /* 0x000034120f007388 */ /* 0x0003e80000000800 */
[----:B------:R-:W-:Y:S04]  /*0c20*/  STS [R15+0x38], R14 ;  /* 0x0000380e0f007388 */ /* 0x000fe80000000800 */
[----:B------:R-:W-:Y:S01]  /*0c30*/  STS [R15+0x3c], R20 ;  /* 0x00003c140f007388 */ /* 0x000fe20000000800 */
[----:B0-----:R-:W-:Y:S01]  /*0c40*/  LOP3.LUT R10, R16, 0x800, RZ, 0xfc, !PT ;  /* 0x00000800100a7812 */ /* 0x001fe200078efcff */
[----:B-1----:R-:W0:Y:S01]  /*0c50*/  LDC.64 R18, c[0x0][0x238] ;  /* 0x00008e00ff127b82 */ /* 0x002e220000000a00 */
[----:B------:R-:W-:-:S02]  /*0c60*/  SHF.R.U32.HI R6, RZ, 0x2, R6 ;  /* 0x00000002ff067819 */ /* 0x000fc40000011606 */
[----:B------:R-:W-:Y:S02]  /*0c70*/  SHF.R.U32.HI R10, RZ, 0x2, R10 ;  /* 0x00000002ff0a7819 */ /* 0x000fe4000001160a */
[----:B------:R-:W-:Y:S02]  /*0c80*/  LOP3.LUT R7, R7, 0xfc, RZ, 0xc0, !PT ;  /* 0x000000fc07077812 */ /* 0x000fe400078ec0ff */
[----:B------:R-:W-:Y:S02]  /*0c90*/  LOP3.LUT R6, R6, 0x1fc, RZ, 0xc0, !PT ;  /* 0x000001fc06067812 */ /* 0x000fe400078ec0ff */
[----:B------:R-:W-:Y:S02]  /*0ca0*/  LOP3.LUT R10, R10, 0x2fc, RZ, 0xc0, !PT ;  /* 0x000002fc0a0a7812 */ /* 0x000fe400078ec0ff */
[----:B------:R-:W-:Y:S01]  /*0cb0*/  IADD3 R7, R7, UR4, RZ ;  /* 0x0000000407077c10 */ /* 0x000fe2000fffe0ff */
[----:B------:R-:W-:Y:S01]  /*0cc0*/  VIADD R5, R6, UR4 ;  /* 0x0000000406057c36 */ /* 0x000fe20008000000 */
[----:B------:R-:W-:-:S03]  /*0cd0*/  IADD3 R9, R10, UR4, RZ ;  /* 0x000000040a097c10 */ /* 0x000fc6000fffe0ff */
[C---:B------:R-:W-:Y:S01]  /*0ce0*/  IMAD R17, R16.reuse, 0x4, R7 ;  /* 0x0000000410117824 */ /* 0x040fe200078e0207 */
[----:B------:R-:W-:Y:S01]  /*0cf0*/  BAR.SYNC.DEFER_BLOCKING 0x0 ;  /* 0x0000000000007b1d */ /* 0x000fe20000010000 */
[C---:B------:R-:W-:Y:S01]  /*0d00*/  LEA R22, R16.reuse, R5, 0x2 ;  /* 0x0000000510167211 */ /* 0x040fe200078e10ff */
[----:B------:R-:W-:-:S04]  /*0d10*/  IMAD R24, R16, 0x4, R9 ;  /* 0x0000000410187824 */ /* 0x000fc800078e0209 */
[----:B------:R-:W-:Y:S04]  /*0d20*/  LDS R4, [R17] ;  /* 0x0000000011047984 */ /* 0x000fe80000000800 */
[----:B------:R-:W-:Y:S04]  /*0d30*/  LDS R5, [R17+0x4] ;  /* 0x0000040011057984 */ /* 0x000fe80000000800 */
[----:B------:R-:W-:Y:S04]  /*0d40*/  LDS R6, [R17+0x8] ;  /* 0x0000080011067984 */ /* 0x000fe80000000800 */
[----:B------:R1:W2:Y:S04]  /*0d50*/  LDS R7, [R17+0xc] ;  /* 0x00000c0011077984 */ /* 0x0002a80000000800 */
[----:B------:R-:W-:Y:S04]  /*0d60*/  LDS R8, [R22+0x1000] ;  /* 0x0010000016087984 */ /* 0x000fe80000000800 */
[----:B------:R-:W-:Y:S04]  /*0d70*/  LDS R9, [R22+0x1004] ;  /* 0x0010040016097984 */ /* 0x000fe80000000800 */
[----:B------:R-:W-:Y:S04]  /*0d80*/  LDS R10, [R22+0x1008] ;  /* 0x00100800160a7984 */ /* 0x000fe80000000800 */
[----:B------:R3:W4:Y:S04]  /*0d90*/  LDS R11, [R22+0x100c] ;  /* 0x00100c00160b7984 */ /* 0x0007280000000800 */
[----:B------:R-:W-:Y:S04]  /*0da0*/  LDS R12, [R24+0x2000] ;  /* 0x00200000180c7984 */ /* 0x000fe80000000800 */
[----:B------:R-:W-:Y:S04]  /*0db0*/  LDS R13, [R24+0x2004] ;  /* 0x00200400180d7984 */ /* 0x000fe80000000800 */
[----:B------:R-:W-:Y:S04]  /*0dc0*/  LDS R14, [R24+0x2008] ;  /* 0x00200800180e7984 */ /* 0x000fe80000000800 */
[----:B------:R5:W4:Y:S01]  /*0dd0*/  LDS R15, [R24+0x200c] ;  /* 0x00200c00180f7984 */ /* 0x000b220000000800 */
[----:B-1----:R-:W-:-:S02]  /*0de0*/  PRMT R17, R3, 0x6540, R2 ;  /* 0x0000654003117816 */ /* 0x002fc40000000002 */
[----:B------:R-:W-:Y:S02]  /*0df0*/  ISETP.GE.AND P0, PT, R0, 0x40, PT ;  /* 0x000000400000780c */ /* 0x000fe40003f06270 */
[C---:B------:R-:W-:Y:S02]  /*0e00*/  LOP3.LUT R23, R17.reuse, 0x40, RZ, 0xfc, !PT ;  /* 0x0000004011177812 */ /* 0x040fe400078efcff */
[C---:B------:R-:W-:Y:S02]  /*0e10*/  LOP3.LUT R21, R17.reuse, 0x80, RZ, 0xfc, !PT ;  /* 0x0000008011157812 */ /* 0x040fe400078efcff */
[C---:B------:R-:W-:Y:S02]  /*0e20*/  LOP3.LUT R3, R17.reuse, 0xc0, RZ, 0xfc, !PT ;  /* 0x000000c011037812 */ /* 0x040fe400078efcff */
[----:B------:R-:W-:Y:S02]  /*0e30*/  LOP3.LUT R2, R16, 0xc00, RZ, 0xfc, !PT ;  /* 0x00000c0010027812 */ /* 0x000fe400078efcff */
[----:B------:R-:W-:-:S02]  /*0e40*/  ISETP.LT.AND P1, PT, R17, 0x200, !P0 ;  /* 0x000002001100780c */ /* 0x000fc40004721270 */
[----:B------:R-:W-:Y:S02]  /*0e50*/  ISETP.LT.AND P2, PT, R23, 0x200, !P0 ;  /* 0x000002001700780c */ /* 0x000fe40004741270 */
[----:B------:R-:W-:Y:S02]  /*0e60*/  ISETP.LT.AND P3, PT, R21, 0x200, !P0 ;  /* 0x000002001500780c */ /* 0x000fe40004761270 */
[-C--:B------:R-:W-:Y:S02]  /*0e70*/  LEA R17, R17, R0.reuse, 0x6 ;  /* 0x0000000011117211 */ /* 0x080fe400078e30ff */
[----:B------:R-:W-:Y:S01]  /*0e80*/  ISETP.LT.AND P0, PT, R3, 0x200, !P0 ;  /* 0x000002000300780c */ /* 0x000fe20004701270 */
[----:B------:R-:W-:Y:S01]  /*0e90*/  IMAD R23, R23, 0x40, R0 ;  /* 0x0000004017177824 */ /* 0x000fe200078e0200 */
[----:B------:R-:W-:Y:S02]  /*0ea0*/  SHF.R.U32.HI R2, RZ, 0x2, R2 ;  /* 0x00000002ff027819 */ /* 0x000fe40000011602 */
[----:B------:R-:W-:Y:S01]  /*0eb0*/  LEA R25, R21, R0, 0x6 ;  /* 0x0000000015197211 */ /* 0x000fe200078e30ff */
[----:B0-----:R-:W-:Y:S01]  /*0ec0*/  IMAD.WIDE R20, R17, 0x4, R18 ;  /* 0x0000000411147825 */ /* 0x001fe200078e0212 */
[----:B------:R-:W-:-:S03]  /*0ed0*/  LOP3.LUT R2, R2, 0x3fc, RZ, 0xc0, !PT ;  /* 0x000003fc02027812 */ /* 0x000fc600078ec0ff */
[--C-:B---3--:R-:W-:Y:S01]  /*0ee0*/  IMAD.WIDE R22, R23, 0x4, R18.reuse ;  /* 0x0000000417167825 */ /* 0x108fe200078e0212 */
[----:B--2---:R0:W-:Y:S03]  /*0ef0*/  @P1 STG.E.128 desc[UR6][R20.64], R4 ;  /* 0x0000000414001986 */ /* 0x0041e6000c101d06 */
[----:B-----5:R-:W-:Y:S01]  /*0f00*/  IMAD.WIDE R24, R25, 0x4, R18 ;  /* 0x0000000419187825 */ /* 0x020fe200078e0212 */
[----:B----4-:R0:W-:Y:S03]  /*0f10*/  @P2 STG.E.128 desc[UR6][R22.64], R8 ;  /* 0x0000000816002986 */ /* 0x0101e6000c101d06 */
[----:B------:R-:W-:Y:S01]  /*0f20*/  VIADD R17, R2, UR4 ;  /* 0x0000000402117c36 */ /* 0x000fe20008000000 */
[----:B------:R0:W-:Y:S04]  /*0f30*/  @P3 STG.E.128 desc[UR6][R24.64], R12 ;  /* 0x0000000c18003986 */ /* 0x0001e8000c101d06 */
[----:B------:R-:W-:Y:S01]  /*0f40*/  LEA R17, R16, R17, 0x2 ;  /* 0x0000001110117211 */ /* 0x000fe200078e10ff */
[----:B0-----:R-:W-:Y:S06]  /*0f50*/  @!P0 EXIT ;  /* 0x000000000000894d */ /* 0x001fec0003800000 */
[----:B0-----:R-:W-:Y:S01]  /*0f60*/  LDS R4, [R17+0x3000] ;  /* 0x0030000011047984 */ /* 0x001fe20000000800 */
[----:B------:R-:W-:-:S03]  /*0f70*/  LEA R3, R3, R0, 0x6 ;  /* 0x0000000003037211 */ /* 0x000fc600078e30ff */
[----:B------:R-:W-:Y:S02]  /*0f80*/  LDS R5, [R17+0x3004] ;  /* 0x0030040011057984 */ /* 0x000fe40000000800 */
[----:B------:R-:W-:Y:S02]  /*0f90*/  IMAD.WIDE R18, R3, 0x4, R18 ;  /* 0x0000000403127825 */ /* 0x000fe400078e0212 */
[----:B------:R-:W-:Y:S04]  /*0fa0*/  LDS R6, [R17+0x3008] ;  /* 0x0030080011067984 */ /* 0x000fe80000000800 */
[----:B------:R-:W0:Y:S04]  /*0fb0*/  LDS R7, [R17+0x300c] ;  /* 0x00300c0011077984 */ /* 0x000e280000000800 */
[----:B0-----:R-:W-:Y:S01]  /*0fc0*/  STG.E.128 desc[UR6][R18.64], R4 ;  /* 0x0000000412007986 */ /* 0x001fe2000c101d06 */
[----:B------:R-:W-:Y:S05]  /*0fd0*/  EXIT ;  /* 0x000000000000794d */ /* 0x000fea0003800000 */
.L_x_0:
[----:B------:R-:W-:-:S00]  /*0fe0*/  BRA `(.L_x_0) ;  /* 0xfffffffc00fc7947 */ /* 0x000fc0000383ffff */
[----:B------:R-:W-:-:S00]  /*0ff0*/  NOP ;  /* 0x0000000000007918 */ /* 0x000fc00000000000 */
        /* <DEDUP_REMOVED lines=8> */
.L_x_1:


//--------------------- .nv.global.init           --------------------------
	.section	.nv.global.init,"aw",@progbits
.nv.global.init:
	.type		_$_str,@object
	.size		_$_str,(_$_str_$_2 - _$_str)
_$_str:
        /*0000*/ 	.byte	0x5f, 0x5f, 0x43, 0x55, 0x44, 0x41, 0x5f, 0x46, 0x54, 0x5a, 0x00
	.type		_$_str_$_2,@object
	.size		_$_str_$_2,(.L_1 - _$_str_$_2)
_$_str_$_2:
        /*000b*/ 	.byte	0x5f, 0x5f, 0x43, 0x55, 0x44, 0x41, 0x5f, 0x50, 0x52, 0x45, 0x43, 0x5f, 0x53, 0x51, 0x52, 0x54
        /*001b*/ 	.byte	0x00
.L_1:


//--------------------- .nv.shared.triton_poi_fused__native_batch_norm_legit_no_training_8 --------------------------
	.section	.nv.shared.triton_poi_fused__native_batch_norm_legit_no_training_8,"aw",@nobits
	.sectionflags	@""
	.align	16
	.zero		1024


//--------------------- .nv.constant0.triton_poi_fused__native_batch_norm_legit_no_training_8 --------------------------
	.section	.nv.constant0.triton_poi_fused__native_batch_norm_legit_no_training_8,"a",@progbits
	.sectionflags	@""
	.align	4
.nv.constant0.triton_poi_fused__native_batch_norm_legit_no_training_8:
	.zero		584
